//
// Generated by NVIDIA NVVM Compiler
//
// Compiler Build ID: CL-36424714
// Cuda compilation tools, release 13.0, V13.0.88
// Based on NVVM 20.0.0
//

.version 9.0
.target sm_100
.address_size 64

	// .globl	_Z23kogge_stone_scan_kernelPiS_S_i
.extern .func  (.param .b32 func_retval0) vprintf
(
	.param .b64 vprintf_param_0,
	.param .b64 vprintf_param_1
)
;
.extern .shared .align 16 .b8 XY[];
.global .align 1 .b8 $str[12] = {37, 100, 44, 32, 37, 100, 32, 37, 100, 32, 10};

.visible .entry _Z23kogge_stone_scan_kernelPiS_S_i(
	.param .u64 .ptr .align 1 _Z23kogge_stone_scan_kernelPiS_S_i_param_0,
	.param .u64 .ptr .align 1 _Z23kogge_stone_scan_kernelPiS_S_i_param_1,
	.param .u64 .ptr .align 1 _Z23kogge_stone_scan_kernelPiS_S_i_param_2,
	.param .u32 _Z23kogge_stone_scan_kernelPiS_S_i_param_3
)
{
	.reg .pred 	%p<9>;
	.reg .b32 	%r<28>;
	.reg .b64 	%rd<13>;

	ld.param.u64 	%rd1, [_Z23kogge_stone_scan_kernelPiS_S_i_param_0];
	ld.param.u64 	%rd2, [_Z23kogge_stone_scan_kernelPiS_S_i_param_1];
	ld.param.u64 	%rd3, [_Z23kogge_stone_scan_kernelPiS_S_i_param_2];
	ld.param.u32 	%r10, [_Z23kogge_stone_scan_kernelPiS_S_i_param_3];
	mov.u32 	%r1, %ctaid.x;
	mov.u32 	%r2, %ntid.x;
	mov.u32 	%r3, %tid.x;
	mad.lo.s32 	%r4, %r1, %r2, %r3;
	setp.ge.u32 	%p1, %r4, %r10;
	shl.b32 	%r11, %r3, 2;
	mov.u32 	%r12, XY;
	add.s32 	%r5, %r12, %r11;
	@%p1 bra 	$L__BB0_2;
	cvta.to.global.u64 	%rd4, %rd1;
	mul.wide.u32 	%rd5, %r4, 4;
	add.s64 	%rd6, %rd4, %rd5;
	ld.global.u32 	%r14, [%rd6];
	st.shared.u32 	[%r5], %r14;
	bra.uni 	$L__BB0_3;
$L__BB0_2:
	mov.b32 	%r13, 0;
	st.shared.u32 	[%r5], %r13;
$L__BB0_3:
	bar.sync 	0;
	setp.lt.u32 	%p2, %r2, 2;
	@%p2 bra 	$L__BB0_8;
	mov.b32 	%r26, 1;
$L__BB0_5:
	setp.ge.u32 	%p3, %r4, %r10;
	setp.lt.u32 	%p4, %r3, %r26;
	mov.b32 	%r27, 0;
	or.pred  	%p5, %p3, %p4;
	@%p5 bra 	$L__BB0_7;
	sub.s32 	%r17, %r3, %r26;
	shl.b32 	%r18, %r17, 2;
	add.s32 	%r20, %r12, %r18;
	ld.shared.u32 	%r27, [%r20];
$L__BB0_7:
	bar.sync 	0;
	ld.shared.u32 	%r21, [%r5];
	add.s32 	%r22, %r21, %r27;
	st.shared.u32 	[%r5], %r22;
	bar.sync 	0;
	shl.b32 	%r26, %r26, 1;
	setp.lt.u32 	%p6, %r26, %r2;
	@%p6 bra 	$L__BB0_5;
$L__BB0_8:
	add.s32 	%r23, %r2, -1;
	setp.ne.s32 	%p7, %r3, %r23;
	@%p7 bra 	$L__BB0_10;
	ld.shared.u32 	%r24, [%r5];
	cvta.to.global.u64 	%rd7, %rd3;
	mul.wide.u32 	%rd8, %r1, 4;
	add.s64 	%rd9, %rd7, %rd8;
	st.global.u32 	[%rd9], %r24;
$L__BB0_10:
	setp.ge.u32 	%p8, %r4, %r10;
	@%p8 bra 	$L__BB0_12;
	ld.shared.u32 	%r25, [%r5];
	cvta.to.global.u64 	%rd10, %rd2;
	mul.wide.u32 	%rd11, %r4, 4;
	add.s64 	%rd12, %rd10, %rd11;
	st.global.u32 	[%rd12], %r25;
$L__BB0_12:
	ret;

}
	// .globl	_Z14reduced_blocksPiS_ii
.visible .entry _Z14reduced_blocksPiS_ii(
	.param .u64 .ptr .align 1 _Z14reduced_blocksPiS_ii_param_0,
	.param .u64 .ptr .align 1 _Z14reduced_blocksPiS_ii_param_1,
	.param .u32 _Z14reduced_blocksPiS_ii_param_2,
	.param .u32 _Z14reduced_blocksPiS_ii_param_3
)
{
	.local .align 8 .b8 	__local_depot1[16];
	.reg .b64 	%SP;
	.reg .b64 	%SPL;
	.reg .pred 	%p<13>;
	.reg .b32 	%r<114>;
	.reg .b64 	%rd<26>;

	mov.u64 	%SPL, __local_depot1;
	cvta.local.u64 	%SP, %SPL;
	ld.param.u64 	%rd8, [_Z14reduced_blocksPiS_ii_param_0];
	ld.param.u64 	%rd9, [_Z14reduced_blocksPiS_ii_param_1];
	ld.param.u32 	%r32, [_Z14reduced_blocksPiS_ii_param_2];
	ld.param.u32 	%r31, [_Z14reduced_blocksPiS_ii_param_3];
	cvta.to.global.u64 	%rd1, %rd9;
	mov.u32 	%r1, %ctaid.x;
	mov.u32 	%r33, %ntid.x;
	mov.u32 	%r34, %tid.x;
	mad.lo.s32 	%r2, %r1, %r33, %r34;
	setp.eq.s32 	%p1, %r1, 0;
	setp.ge.u32 	%p2, %r2, %r32;
	or.pred  	%p3, %p1, %p2;
	@%p3 bra 	$L__BB1_15;
	and.b32  	%r3, %r1, 15;
	setp.lt.u32 	%p4, %r1, 16;
	mov.b32 	%r106, 0;
	mov.u32 	%r113, %r106;
	@%p4 bra 	$L__BB1_4;
	and.b32  	%r106, %r1, 2147483632;
	neg.s32 	%r100, %r106;
	add.s64 	%rd24, %rd1, 32;
	mov.b32 	%r113, 0;
$L__BB1_3:
	.pragma "nounroll";
	ld.global.u32 	%r38, [%rd24+-32];
	add.s32 	%r39, %r38, %r113;
	ld.global.u32 	%r40, [%rd24+-28];
	add.s32 	%r41, %r40, %r39;
	ld.global.u32 	%r42, [%rd24+-24];
	add.s32 	%r43, %r42, %r41;
	ld.global.u32 	%r44, [%rd24+-20];
	add.s32 	%r45, %r44, %r43;
	ld.global.u32 	%r46, [%rd24+-16];
	add.s32 	%r47, %r46, %r45;
	ld.global.u32 	%r48, [%rd24+-12];
	add.s32 	%r49, %r48, %r47;
	ld.global.u32 	%r50, [%rd24+-8];
	add.s32 	%r51, %r50, %r49;
	ld.global.u32 	%r52, [%rd24+-4];
	add.s32 	%r53, %r52, %r51;
	ld.global.u32 	%r54, [%rd24];
	add.s32 	%r55, %r54, %r53;
	ld.global.u32 	%r56, [%rd24+4];
	add.s32 	%r57, %r56, %r55;
	ld.global.u32 	%r58, [%rd24+8];
	add.s32 	%r59, %r58, %r57;
	ld.global.u32 	%r60, [%rd24+12];
	add.s32 	%r61, %r60, %r59;
	ld.global.u32 	%r62, [%rd24+16];
	add.s32 	%r63, %r62, %r61;
	ld.global.u32 	%r64, [%rd24+20];
	add.s32 	%r65, %r64, %r63;
	ld.global.u32 	%r66, [%rd24+24];
	add.s32 	%r67, %r66, %r65;
	ld.global.u32 	%r68, [%rd24+28];
	add.s32 	%r113, %r68, %r67;
	add.s32 	%r100, %r100, 16;
	add.s64 	%rd24, %rd24, 64;
	setp.ne.s32 	%p5, %r100, 0;
	@%p5 bra 	$L__BB1_3;
$L__BB1_4:
	setp.eq.s32 	%p6, %r3, 0;
	@%p6 bra 	$L__BB1_13;
	and.b32  	%r13, %r1, 7;
	setp.lt.u32 	%p7, %r3, 8;
	@%p7 bra 	$L__BB1_7;
	mul.wide.u32 	%rd10, %r106, 4;
	add.s64 	%rd11, %rd1, %rd10;
	ld.global.u32 	%r70, [%rd11];
	add.s32 	%r71, %r70, %r113;
	ld.global.u32 	%r72, [%rd11+4];
	add.s32 	%r73, %r72, %r71;
	ld.global.u32 	%r74, [%rd11+8];
	add.s32 	%r75, %r74, %r73;
	ld.global.u32 	%r76, [%rd11+12];
	add.s32 	%r77, %r76, %r75;
	ld.global.u32 	%r78, [%rd11+16];
	add.s32 	%r79, %r78, %r77;
	ld.global.u32 	%r80, [%rd11+20];
	add.s32 	%r81, %r80, %r79;
	ld.global.u32 	%r82, [%rd11+24];
	add.s32 	%r83, %r82, %r81;
	ld.global.u32 	%r84, [%rd11+28];
	add.s32 	%r113, %r84, %r83;
	add.s32 	%r106, %r106, 8;
$L__BB1_7:
	setp.eq.s32 	%p8, %r13, 0;
	@%p8 bra 	$L__BB1_13;
	and.b32  	%r19, %r1, 3;
	setp.lt.u32 	%p9, %r13, 4;
	@%p9 bra 	$L__BB1_10;
	mul.wide.u32 	%rd12, %r106, 4;
	add.s64 	%rd13, %rd1, %rd12;
	ld.global.u32 	%r86, [%rd13];
	add.s32 	%r87, %r86, %r113;
	ld.global.u32 	%r88, [%rd13+4];
	add.s32 	%r89, %r88, %r87;
	ld.global.u32 	%r90, [%rd13+8];
	add.s32 	%r91, %r90, %r89;
	ld.global.u32 	%r92, [%rd13+12];
	add.s32 	%r113, %r92, %r91;
	add.s32 	%r106, %r106, 4;
$L__BB1_10:
	setp.eq.s32 	%p10, %r19, 0;
	@%p10 bra 	$L__BB1_13;
	mul.wide.u32 	%rd14, %r106, 4;
	add.s64 	%rd25, %rd1, %rd14;
	neg.s32 	%r111, %r19;
$L__BB1_12:
	.pragma "nounroll";
	ld.global.u32 	%r93, [%rd25];
	add.s32 	%r113, %r93, %r113;
	add.s64 	%rd25, %rd25, 4;
	add.s32 	%r111, %r111, 1;
	setp.ne.s32 	%p11, %r111, 0;
	@%p11 bra 	$L__BB1_12;
$L__BB1_13:
	cvta.to.global.u64 	%rd15, %rd8;
	mul.wide.u32 	%rd16, %r2, 4;
	add.s64 	%rd17, %rd15, %rd16;
	ld.global.u32 	%r94, [%rd17];
	add.s32 	%r95, %r94, %r113;
	st.global.u32 	[%rd17], %r95;
	setp.ne.s32 	%p12, %r31, 1;
	@%p12 bra 	$L__BB1_15;
	add.u64 	%rd18, %SP, 0;
	add.u64 	%rd19, %SPL, 0;
	add.s32 	%r96, %r1, -1;
	mul.wide.u32 	%rd20, %r96, 4;
	add.s64 	%rd21, %rd1, %rd20;
	ld.global.u32 	%r97, [%rd21];
	st.local.v2.u32 	[%rd19], {%r113, %r1};
	st.local.u32 	[%rd19+8], %r97;
	mov.u64 	%rd22, $str;
	cvta.global.u64 	%rd23, %rd22;
	{ // callseq 0, 0
	.param .b64 param0;
	st.param.b64 	[param0], %rd23;
	.param .b64 param1;
	st.param.b64 	[param1], %rd18;
	.param .b32 retval0;
	call.uni (retval0), 
	vprintf, 
	(
	param0, 
	param1
	);
	ld.param.b32 	%r98, [retval0];
	} // callseq 0
$L__BB1_15:
	ret;

}


// ===== COMPILED SASS (sm_100) =====

	.target	sm_100

	.elftype	@"ET_EXEC"


//--------------------- .note.nv.tkinfo           --------------------------
	.section	.note.nv.tkinfo,"",@"SHT_NOTE"
	.sectionflags	@"SHF_NOTE_NV_TKINFO"
	.tkinfo
        /*0018*/ 	.word	0x00000002
        /*0030*/ 	.string	""
        /*0030*/ 	.string	"ptxas"
        /*0030*/ 	.string	"Cuda compilation tools, release 13.0, V13.0.88"
        /*0030*/ 	.string	"Build cuda_13.0.r13.0/compiler.36424714_0"
        /*0030*/ 	.string	"-arch sm_100 -m 64 "



//--------------------- .note.nv.cuinfo           --------------------------
	.section	.note.nv.cuinfo,"",@"SHT_NOTE"
	.sectionflags	@"SHF_NOTE_NV_CUINFO"
        /*0018*/ 	.short	0x0002
        /*001a*/ 	.short	0x0064
        /*001c*/ 	.short	0x0082
	.zero		2


//--------------------- .nv.info                  --------------------------
	.section	.nv.info,"",@"SHT_CUDA_INFO"
	.align	4


	//----- nvinfo : EIATTR_REGCOUNT
	.align		4
        /*0000*/ 	.byte	0x04, 0x2f
        /*0002*/ 	.short	(.L_2 - .L_1)
	.align		4
.L_1:
        /*0004*/ 	.word	index@(_Z23kogge_stone_scan_kernelPiS_S_i)
        /*0008*/ 	.word	0x0000000c


	//----- nvinfo : EIATTR_FRAME_SIZE
	.align		4
.L_2:
        /*000c*/ 	.byte	0x04, 0x11
        /*000e*/ 	.short	(.L_4 - .L_3)
	.align		4
.L_3:
        /*0010*/ 	.word	index@(_Z23kogge_stone_scan_kernelPiS_S_i)
        /*0014*/ 	.word	0x00000000


	//----- nvinfo : EIATTR_REGCOUNT
	.align		4
.L_4:
        /*0018*/ 	.byte	0x04, 0x2f
        /*001a*/ 	.short	(.L_6 - .L_5)
	.align		4
.L_5:
        /*001c*/ 	.word	index@(_Z14reduced_blocksPiS_ii)
        /*0020*/ 	.word	0x0000001d


	//----- nvinfo : EIATTR_FRAME_SIZE
	.align		4
.L_6:
        /*0024*/ 	.byte	0x04, 0x11
        /*0026*/ 	.short	(.L_8 - .L_7)
	.align		4
.L_7:
        /*0028*/ 	.word	index@(_Z14reduced_blocksPiS_ii)
        /*002c*/ 	.word	0x00000010


	//----- nvinfo : EIATTR_MIN_STACK_SIZE
	.align		4
.L_8:
        /*0030*/ 	.byte	0x04, 0x12
        /*0032*/ 	.short	(.L_10 - .L_9)
	.align		4
.L_9:
        /*0034*/ 	.word	index@(_Z14reduced_blocksPiS_ii)
        /*0038*/ 	.word	0x00000010


	//----- nvinfo : EIATTR_MIN_STACK_SIZE
	.align		4
.L_10:
        /*003c*/ 	.byte	0x04, 0x12
        /*003e*/ 	.short	(.L_12 - .L_11)
	.align		4
.L_11:
        /*0040*/ 	.word	index@(_Z23kogge_stone_scan_kernelPiS_S_i)
        /*0044*/ 	.word	0x00000000
.L_12:


//--------------------- .nv.compat                --------------------------
	.section	.nv.compat,"",@"SHT_CUDA_COMPAT_INFO"
	.align	4
        /*0000*/ 	.byte	0x02, 0x09, 0x00, 0x00, 0x02, 0x02, 0x01, 0x00, 0x02, 0x05, 0x05, 0x00, 0x03, 0x07, 0x01, 0x01
        /*0010*/ 	.byte	0x02, 0x03, 0x00, 0x00, 0x02, 0x06, 0x01, 0x00, 0x04, 0x0b, 0x08, 0x00, 0x09, 0x00, 0x00, 0x00
        /*0020*/ 	.byte	0x00, 0x00, 0x00, 0x00


//--------------------- .nv.info._Z14reduced_blocksPiS_ii --------------------------
	.section	.nv.info._Z14reduced_blocksPiS_ii,"",@"SHT_CUDA_INFO"
	.sectionflags	@""
	.align	4


	//----- nvinfo : EIATTR_CUDA_API_VERSION
	.align		4
        /*0000*/ 	.byte	0x04, 0x37
        /*0002*/ 	.short	(.L_14 - .L_13)
.L_13:
        /*0004*/ 	.word	0x00000082


	//----- nvinfo : EIATTR_KPARAM_INFO
	.align		4
.L_14:
        /*0008*/ 	.byte	0x04, 0x17
        /*000a*/ 	.short	(.L_16 - .L_15)
.L_15:
        /*000c*/ 	.word	0x00000000
        /*0010*/ 	.short	0x0003
        /*0012*/ 	.short	0x0014
        /*0014*/ 	.byte	0x00, 0xf0, 0x11, 0x00


	//----- nvinfo : EIATTR_KPARAM_INFO
	.align		4
.L_16:
        /*0018*/ 	.byte	0x04, 0x17
        /*001a*/ 	.short	(.L_18 - .L_17)
.L_17:
        /*001c*/ 	.word	0x00000000
        /*0020*/ 	.short	0x0002
        /*0022*/ 	.short	0x0010
        /*0024*/ 	.byte	0x00, 0xf0, 0x11, 0x00


	//----- nvinfo : EIATTR_KPARAM_INFO
	.align		4
.L_18:
        /*0028*/ 	.byte	0x04, 0x17
        /*002a*/ 	.short	(.L_20 - .L_19)
.L_19:
        /*002c*/ 	.word	0x00000000
        /*0030*/ 	.short	0x0001
        /*0032*/ 	.short	0x0008
        /*0034*/ 	.byte	0x00, 0xf5, 0x21, 0x00


	//----- nvinfo : EIATTR_KPARAM_INFO
	.align		4
.L_20:
        /*0038*/ 	.byte	0x04, 0x17
        /*003a*/ 	.short	(.L_22 - .L_21)
.L_21:
        /*003c*/ 	.word	0x00000000
        /*0040*/ 	.short	0x0000
        /*0042*/ 	.short	0x0000
        /*0044*/ 	.byte	0x00, 0xf5, 0x21, 0x00


	//----- nvinfo : EIATTR_SPARSE_MMA_MASK
	.align		4
.L_22:
        /*0048*/ 	.byte	0x03, 0x50
        /*004a*/ 	.short	0x0000


	//----- nvinfo : EIATTR_MAXREG_COUNT
	.align		4
        /*004c*/ 	.byte	0x03, 0x1b
        /*004e*/ 	.short	0x00ff


	//----- nvinfo : EIATTR_EXTERNS
	.align		4
        /*0050*/ 	.byte	0x04, 0x0f
        /*0052*/ 	.short	(.L_24 - .L_23)


	//   ....[0]....
	.align		4
.L_23:
        /*0054*/ 	.word	index@(vprintf)


	//----- nvinfo : EIATTR_MERCURY_ISA_VERSION
	.align		4
.L_24:
        /*0058*/ 	.byte	0x03, 0x5f
        /*005a*/ 	.short	0x0101


	//----- nvinfo : EIATTR_VRC_CTA_INIT_COUNT
	.align		4
        /*005c*/ 	.byte	0x02, 0x4a
	.zero		1
	.zero		1


	//----- nvinfo : EIATTR_SYSCALL_OFFSETS
	.align		4
        /*0060*/ 	.byte	0x04, 0x46
        /*0062*/ 	.short	(.L_26 - .L_25)


	//   ....[0]....
.L_25:
        /*0064*/ 	.word	0x000007e0


	//----- nvinfo : EIATTR_EXIT_INSTR_OFFSETS
	.align		4
.L_26:
        /*0068*/ 	.byte	0x04, 0x1c
        /*006a*/ 	.short	(.L_28 - .L_27)


	//   ....[0]....
.L_27:
        /*006c*/ 	.word	0x000000d0


	//   ....[1]....
        /*0070*/ 	.word	0x00000710


	//   ....[2]....
        /*0074*/ 	.word	0x000007f0


	//----- nvinfo : EIATTR_CRS_STACK_SIZE
	.align		4
.L_28:
        /*0078*/ 	.byte	0x04, 0x1e
        /*007a*/ 	.short	(.L_30 - .L_29)
.L_29:
        /*007c*/ 	.word	0x00000000


	//----- nvinfo : EIATTR_CBANK_PARAM_SIZE
	.align		4
.L_30:
        /*0080*/ 	.byte	0x03, 0x19
        /*0082*/ 	.short	0x0018


	//----- nvinfo : EIATTR_PARAM_CBANK
	.align		4
        /*0084*/ 	.byte	0x04, 0x0a
        /*0086*/ 	.short	(.L_32 - .L_31)
	.align		4
.L_31:
        /*0088*/ 	.word	index@(.nv.constant0._Z14reduced_blocksPiS_ii)
        /*008c*/ 	.short	0x0380
        /*008e*/ 	.short	0x0018


	//----- nvinfo : EIATTR_SW_WAR
	.align		4
.L_32:
        /*0090*/ 	.byte	0x04, 0x36
        /*0092*/ 	.short	(.L_34 - .L_33)
.L_33:
        /*0094*/ 	.word	0x00000008
.L_34:


//--------------------- .nv.info._Z23kogge_stone_scan_kernelPiS_S_i --------------------------
	.section	.nv.info._Z23kogge_stone_scan_kernelPiS_S_i,"",@"SHT_CUDA_INFO"
	.sectionflags	@""
	.align	4


	//----- nvinfo : EIATTR_CUDA_API_VERSION
	.align		4
        /*0000*/ 	.byte	0x04, 0x37
        /*0002*/ 	.short	(.L_36 - .L_35)
.L_35:
        /*0004*/ 	.word	0x00000082


	//----- nvinfo : EIATTR_KPARAM_INFO
	.align		4
.L_36:
        /*0008*/ 	.byte	0x04, 0x17
        /*000a*/ 	.short	(.L_38 - .L_37)
.L_37:
        /*000c*/ 	.word	0x00000000
        /*0010*/ 	.short	0x0003
        /*0012*/ 	.short	0x0018
        /*0014*/ 	.byte	0x00, 0xf0, 0x11, 0x00


	//----- nvinfo : EIATTR_KPARAM_INFO
	.align		4
.L_38:
        /*0018*/ 	.byte	0x04, 0x17
        /*001a*/ 	.short	(.L_40 - .L_39)
.L_39:
        /*001c*/ 	.word	0x00000000
        /*0020*/ 	.short	0x0002
        /*0022*/ 	.short	0x0010
        /*0024*/ 	.byte	0x00, 0xf5, 0x21, 0x00


	//----- nvinfo : EIATTR_KPARAM_INFO
	.align		4
.L_40:
        /*0028*/ 	.byte	0x04, 0x17
        /*002a*/ 	.short	(.L_42 - .L_41)
.L_41:
        /*002c*/ 	.word	0x00000000
        /*0030*/ 	.short	0x0001
        /*0032*/ 	.short	0x0008
        /*0034*/ 	.byte	0x00, 0xf5, 0x21, 0x00


	//----- nvinfo : EIATTR_KPARAM_INFO
	.align		4
.L_42:
        /*0038*/ 	.byte	0x04, 0x17
        /*003a*/ 	.short	(.L_44 - .L_43)
.L_43:
        /*003c*/ 	.word	0x00000000
        /*0040*/ 	.short	0x0000
        /*0042*/ 	.short	0x0000
        /*0044*/ 	.byte	0x00, 0xf5, 0x21, 0x00


	//----- nvinfo : EIATTR_SPARSE_MMA_MASK
	.align		4
.L_44:
        /*0048*/ 	.byte	0x03, 0x50
        /*004a*/ 	.short	0x0000


	//----- nvinfo : EIATTR_MAXREG_COUNT
	.align		4
        /*004c*/ 	.byte	0x03, 0x1b
        /*004e*/ 	.short	0x00ff


	//----- nvinfo : EIATTR_NUM_BARRIERS
	.align		4
        /*0050*/ 	.byte	0x02, 0x4c
        /*0052*/ 	.byte	0x01
	.zero		1


	//----- nvinfo : EIATTR_MERCURY_ISA_VERSION
	.align		4
        /*0054*/ 	.byte	0x03, 0x5f
        /*0056*/ 	.short	0x0101


	//----- nvinfo : EIATTR_VRC_CTA_INIT_COUNT
	.align		4
        /*0058*/ 	.byte	0x02, 0x4a
	.zero		1
	.zero		1


	//----- nvinfo : EIATTR_EXIT_INSTR_OFFSETS
	.align		4
        /*005c*/ 	.byte	0x04, 0x1c
        /*005e*/ 	.short	(.L_46 - .L_45)


	//   ....[0]....
.L_45:
        /*0060*/ 	.word	0x000002b0


	//   ....[1]....
        /*0064*/ 	.word	0x00000300


	//----- nvinfo : EIATTR_CBANK_PARAM_SIZE
	.align		4
.L_46:
        /*0068*/ 	.byte	0x03, 0x19
        /*006a*/ 	.short	0x001c


	//----- nvinfo : EIATTR_PARAM_CBANK
	.align		4
        /*006c*/ 	.byte	0x04, 0x0a
        /*006e*/ 	.short	(.L_48 - .L_47)
	.align		4
.L_47:
        /*0070*/ 	.word	index@(.nv.constant0._Z23kogge_stone_scan_kernelPiS_S_i)
        /*0074*/ 	.short	0x0380
        /*0076*/ 	.short	0x001c


	//----- nvinfo : EIATTR_SW_WAR
	.align		4
.L_48:
        /*0078*/ 	.byte	0x04, 0x36
        /*007a*/ 	.short	(.L_50 - .L_49)
.L_49:
        /*007c*/ 	.word	0x00000008
.L_50:


//--------------------- .nv.callgraph             --------------------------
	.section	.nv.callgraph,"",@"SHT_CUDA_CALLGRAPH"
	.align	4
	.sectionentsize	8
	.align		4
        /*0000*/ 	.word	0x00000000
	.align		4
        /*0004*/ 	.word	0xffffffff
	.align		4
        /*0008*/ 	.word	index@(_Z14reduced_blocksPiS_ii)
	.align		4
        /*000c*/ 	.word	index@(vprintf)
	.align		4
        /*0010*/ 	.word	0x00000000
	.align		4
        /*0014*/ 	.word	0xfffffffe
	.align		4
        /*0018*/ 	.word	0x00000000
	.align		4
        /*001c*/ 	.word	0xfffffffd
	.align		4
        /*0020*/ 	.word	0x00000000
	.align		4
        /*0024*/ 	.word	0xfffffffc


//--------------------- .nv.constant4             --------------------------
	.section	.nv.constant4,"a",@progbits
	.align	8
	.align		8
.nv.constant4:
        /*0000*/ 	.dword	vprintf
	.align		8
        /*0008*/ 	.dword	$str


//--------------------- .text._Z14reduced_blocksPiS_ii --------------------------
	.section	.text._Z14reduced_blocksPiS_ii,"ax",@progbits
	.align	128
        .global         _Z14reduced_blocksPiS_ii
        .type           _Z14reduced_blocksPiS_ii,@function
        .size           _Z14reduced_blocksPiS_ii,(.L_x_11 - _Z14reduced_blocksPiS_ii)
        .other          _Z14reduced_blocksPiS_ii,@"STO_CUDA_ENTRY STV_DEFAULT"
_Z14reduced_blocksPiS_ii:
.text._Z14reduced_blocksPiS_ii:
[----:B------:R-:W0:Y:S01]  /*0000*/  LDC R1, c[0x0][0x37c] ;  /* 0x0000df00ff017b82 */ /* 0x000e220000000800 */
[----:B------:R-:W1:Y:S01]  /*0010*/  S2R R0, SR_TID.X ;  /* 0x0000000000007919 */ /* 0x000e620000002100 */
[----:B------:R-:W2:Y:S01]  /*0020*/  LDCU UR5, c[0x0][0x2fc] ;  /* 0x00005f80ff0577ac */ /* 0x000ea20008000800 */
[----:B0-----:R-:W-:Y:S01]  /*0030*/  VIADD R1, R1, 0xfffffff0 ;  /* 0xfffffff001017836 */ /* 0x001fe20000000000 */
[----:B------:R-:W1:Y:S01]  /*0040*/  S2R R3, SR_CTAID.X ;  /* 0x0000000000037919 */ /* 0x000e620000002500 */
[----:B------:R-:W1:Y:S01]  /*0050*/  LDCU UR6, c[0x0][0x360] ;  /* 0x00006c00ff0677ac */ /* 0x000e620008000800 */
[----:B------:R-:W0:Y:S01]  /*0060*/  LDCU UR7, c[0x0][0x390] ;  /* 0x00007200ff0777ac */ /* 0x000e220008000800 */
[----:B------:R-:W3:Y:S02]  /*0070*/  LDCU UR4, c[0x0][0x2f8] ;  /* 0x00005f00ff0477ac */ /* 0x000ee40008000800 */
[----:B---3--:R-:W-:Y:S01]  /*0080*/  IADD3 R6, P1, PT, R1, UR4, RZ ;  /* 0x0000000401067c10 */ /* 0x008fe2000ff3e0ff */
[----:B-1----:R-:W-:-:S04]  /*0090*/  IMAD R0, R3, UR6, R0 ;  /* 0x0000000603007c24 */ /* 0x002fc8000f8e0200 */
[----:B--2---:R-:W-:Y:S01]  /*00a0*/  IMAD.X R7, RZ, RZ, UR5, P1 ;  /* 0x00000005ff077e24 */ /* 0x004fe200088e06ff */
[----:B0-----:R-:W-:-:S04]  /*00b0*/  ISETP.GE.U32.AND P0, PT, R0, UR7, PT ;  /* 0x0000000700007c0c */ /* 0x001fc8000bf06070 */
[----:B------:R-:W-:-:S13]  /*00c0*/  ISETP.EQ.OR P0, PT, R3, RZ, P0 ;  /* 0x000000ff0300720c */ /* 0x000fda0000702670 */
[----:B------:R-:W-:Y:S05]  /*00d0*/  @P0 EXIT ;  /* 0x000000000000094d */ /* 0x000fea0003800000 */
[C---:B------:R-:W-:Y:S01]  /*00e0*/  ISETP.GE.U32.AND P1, PT, R3.reuse, 0x10, PT ;  /* 0x000000100300780c */ /* 0x040fe20003f26070 */
[----:B------:R-:W0:Y:S01]  /*00f0*/  LDCU.64 UR6, c[0x0][0x358] ;  /* 0x00006b00ff0677ac */ /* 0x000e220008000a00 */
[----:B------:R-:W-:Y:S01]  /*0100*/  LOP3.LUT R26, R3, 0xf, RZ, 0xc0, !PT ;  /* 0x0000000f031a7812 */ /* 0x000fe200078ec0ff */
[----:B------:R-:W-:Y:S02]  /*0110*/  IMAD.MOV.U32 R8, RZ, RZ, RZ ;  /* 0x000000ffff087224 */ /* 0x000fe400078e00ff */
[----:B------:R-:W-:Y:S01]  /*0120*/  IMAD.MOV.U32 R2, RZ, RZ, RZ ;  /* 0x000000ffff027224 */ /* 0x000fe200078e00ff */
[----:B------:R-:W-:-:S07]  /*0130*/  ISETP.NE.AND P0, PT, R26, RZ, PT ;  /* 0x000000ff1a00720c */ /* 0x000fce0003f05270 */
[----:B------:R-:W-:Y:S06]  /*0140*/  @!P1 BRA `(.L_x_0) ;  /* 0x0000000000989947 */ /* 0x000fec0003800000 */
[----:B------:R-:W1:Y:S01]  /*0150*/  LDCU.64 UR4, c[0x0][0x388] ;  /* 0x00007100ff0477ac */ /* 0x000e620008000a00 */
[----:B------:R-:W-:Y:S01]  /*0160*/  LOP3.LUT R8, R3, 0x7ffffff0, RZ, 0xc0, !PT ;  /* 0x7ffffff003087812 */ /* 0x000fe200078ec0ff */
[----:B------:R-:W-:-:S04]  /*0170*/  IMAD.MOV.U32 R2, RZ, RZ, RZ ;  /* 0x000000ffff027224 */ /* 0x000fc800078e00ff */
[----:B------:R-:W-:Y:S01]  /*0180*/  IMAD.MOV R9, RZ, RZ, -R8 ;  /* 0x000000ffff097224 */ /* 0x000fe200078e0a08 */
[----:B-1----:R-:W-:-:S04]  /*0190*/  UIADD3 UR4, UP0, UPT, UR4, 0x20, URZ ;  /* 0x0000002004047890 */ /* 0x002fc8000ff1e0ff */
[----:B------:R-:W-:Y:S02]  /*01a0*/  UIADD3.X UR5, UPT, UPT, URZ, UR5, URZ, UP0, !UPT ;  /* 0x00000005ff057290 */ /* 0x000fe400087fe4ff */
[----:B------:R-:W-:-:S04]  /*01b0*/  IMAD.U32 R15, RZ, RZ, UR4 ;  /* 0x00000004ff0f7e24 */ /* 0x000fc8000f8e00ff */
[----:B------:R-:W-:-:S07]  /*01c0*/  IMAD.U32 R5, RZ, RZ, UR5 ;  /* 0x00000005ff057e24 */ /* 0x000fce000f8e00ff */
.L_x_1:
[----:B------:R-:W-:-:S05]  /*01d0*/  IMAD.MOV.U32 R4, RZ, RZ, R15 ;  /* 0x000000ffff047224 */ /* 0x000fca00078e000f */
[----:B0-----:R-:W2:Y:S04]  /*01e0*/  LDG.E R19, desc[UR6][R4.64+-0x20] ;  /* 0xffffe00604137981 */ /* 0x001ea8000c1e1900 */
[----:B------:R-:W2:Y:S04]  /*01f0*/  LDG.E R18, desc[UR6][R4.64+-0x1c] ;  /* 0xffffe40604127981 */ /* 0x000ea8000c1e1900 */
[----:B------:R-:W3:Y:S04]  /*0200*/  LDG.E R21, desc[UR6][R4.64+-0x18] ;  /* 0xffffe80604157981 */ /* 0x000ee8000c1e1900 */
[----:B------:R-:W3:Y:S04]  /*0210*/  LDG.E R20, desc[UR6][R4.64+-0x14] ;  /* 0xffffec0604147981 */ /* 0x000ee8000c1e1900 */
[----:B------:R-:W4:Y:S04]  /*0220*/  LDG.E R23, desc[UR6][R4.64+-0x10] ;  /* 0xfffff00604177981 */ /* 0x000f28000c1e1900 */
[----:B------:R-:W4:Y:S04]  /*0230*/  LDG.E R22, desc[UR6][R4.64+-0xc] ;  /* 0xfffff40604167981 */ /* 0x000f28000c1e1900 */
[----:B------:R-:W5:Y:S04]  /*0240*/  LDG.E R25, desc[UR6][R4.64+-0x8] ;  /* 0xfffff80604197981 */ /* 0x000f68000c1e1900 */
        /* <DEDUP_REMOVED lines=8> */
[----:B------:R0:W5:Y:S01]  /*02d0*/  LDG.E R11, desc[UR6][R4.64+0x1c] ;  /* 0x00001c06040b7981 */ /* 0x000162000c1e1900 */
[----:B------:R-:W-:-:S05]  /*02e0*/  VIADD R9, R9, 0x10 ;  /* 0x0000001009097836 */ /* 0x000fca0000000000 */
[----:B------:R-:W-:Y:S02]  /*02f0*/  ISETP.NE.AND P1, PT, R9, RZ, PT ;  /* 0x000000ff0900720c */ /* 0x000fe40003f25270 */
[----:B--2---:R-:W-:-:S04]  /*0300*/  IADD3 R18, PT, PT, R18, R19, R2 ;  /* 0x0000001312127210 */ /* 0x004fc80007ffe002 */
[----:B---3--:R-:W-:-:S04]  /*0310*/  IADD3 R18, PT, PT, R20, R21, R18 ;  /* 0x0000001514127210 */ /* 0x008fc80007ffe012 */
[----:B----4-:R-:W-:-:S04]  /*0320*/  IADD3 R18, PT, PT, R22, R23, R18 ;  /* 0x0000001716127210 */ /* 0x010fc80007ffe012 */
[----:B-----5:R-:W-:-:S04]  /*0330*/  IADD3 R18, PT, PT, R24, R25, R18 ;  /* 0x0000001918127210 */ /* 0x020fc80007ffe012 */
[----:B------:R-:W-:-:S04]  /*0340*/  IADD3 R16, PT, PT, R16, R17, R18 ;  /* 0x0000001110107210 */ /* 0x000fc80007ffe012 */
[----:B------:R-:W-:Y:S02]  /*0350*/  IADD3 R14, PT, PT, R14, R15, R16 ;  /* 0x0000000f0e0e7210 */ /* 0x000fe40007ffe010 */
[----:B------:R-:W-:-:S05]  /*0360*/  IADD3 R15, P2, PT, R4, 0x40, RZ ;  /* 0x00000040040f7810 */ /* 0x000fca0007f5e0ff */
[----:B0-----:R-:W-:Y:S01]  /*0370*/  IMAD.X R5, RZ, RZ, R5, P2 ;  /* 0x000000ffff057224 */ /* 0x001fe200010e0605 */
[----:B------:R-:W-:-:S04]  /*0380*/  IADD3 R10, PT, PT, R13, R10, R14 ;  /* 0x0000000a0d0a7210 */ /* 0x000fc80007ffe00e */
[----:B------:R-:W-:Y:S01]  /*0390*/  IADD3 R2, PT, PT, R11, R12, R10 ;  /* 0x0000000c0b027210 */ /* 0x000fe20007ffe00a */
[----:B------:R-:W-:Y:S06]  /*03a0*/  @P1 BRA `(.L_x_1) ;  /* 0xfffffffc00881947 */ /* 0x000fec000383ffff */
.L_x_0:
[----:B------:R-:W-:Y:S05]  /*03b0*/  @!P0 BRA `(.L_x_2) ;  /* 0x0000000000b88947 */ /* 0x000fea0003800000 */
[----:B------:R-:W-:Y:S02]  /*03c0*/  ISETP.GE.U32.AND P0, PT, R26, 0x8, PT ;  /* 0x000000081a00780c */ /* 0x000fe40003f06070 */
[----:B------:R-:W-:-:S04]  /*03d0*/  LOP3.LUT R17, R3, 0x7, RZ, 0xc0, !PT ;  /* 0x0000000703117812 */ /* 0x000fc800078ec0ff */
[----:B------:R-:W-:-:S07]  /*03e0*/  ISETP.NE.AND P1, PT, R17, RZ, PT ;  /* 0x000000ff1100720c */ /* 0x000fce0003f25270 */
[----:B------:R-:W-:Y:S06]  /*03f0*/  @!P0 BRA `(.L_x_3) ;  /* 0x00000000003c8947 */ /* 0x000fec0003800000 */
[----:B------:R-:W1:Y:S02]  /*0400*/  LDC.64 R4, c[0x0][0x388] ;  /* 0x0000e200ff047b82 */ /* 0x000e640000000a00 */
[----:B-1----:R-:W-:-:S05]  /*0410*/  IMAD.WIDE.U32 R4, R8, 0x4, R4 ;  /* 0x0000000408047825 */ /* 0x002fca00078e0004 */
[----:B0-----:R-:W2:Y:S04]  /*0420*/  LDG.E R9, desc[UR6][R4.64] ;  /* 0x0000000604097981 */ /* 0x001ea8000c1e1900 */
[----:B------:R-:W2:Y:S04]  /*0430*/  LDG.E R10, desc[UR6][R4.64+0x4] ;  /* 0x00000406040a7981 */ /* 0x000ea8000c1e1900 */
[----:B------:R-:W3:Y:S04]  /*0440*/  LDG.E R12, desc[UR6][R4.64+0x8] ;  /* 0x00000806040c7981 */ /* 0x000ee8000c1e1900 */
[----:B------:R-:W3:Y:S04]  /*0450*/  LDG.E R11, desc[UR6][R4.64+0xc] ;  /* 0x00000c06040b7981 */ /* 0x000ee8000c1e1900 */
[----:B------:R-:W4:Y:S04]  /*0460*/  LDG.E R14, desc[UR6][R4.64+0x10] ;  /* 0x00001006040e7981 */ /* 0x000f28000c1e1900 */
[----:B------:R-:W4:Y:S04]  /*0470*/  LDG.E R13, desc[UR6][R4.64+0x14] ;  /* 0x00001406040d7981 */ /* 0x000f28000c1e1900 */
[----:B------:R-:W5:Y:S04]  /*0480*/  LDG.E R16, desc[UR6][R4.64+0x18] ;  /* 0x0000180604107981 */ /* 0x000f68000c1e1900 */
[----:B------:R-:W5:Y:S01]  /*0490*/  LDG.E R15, desc[UR6][R4.64+0x1c] ;  /* 0x00001c06040f7981 */ /* 0x000f62000c1e1900 */
[----:B------:R-:W-:Y:S01]  /*04a0*/  VIADD R8, R8, 0x8 ;  /* 0x0000000808087836 */ /* 0x000fe20000000000 */
[----:B--2---:R-:W-:-:S04]  /*04b0*/  IADD3 R9, PT, PT, R10, R9, R2 ;  /* 0x000000090a097210 */ /* 0x004fc80007ffe002 */
[----:B---3--:R-:W-:-:S04]  /*04c0*/  IADD3 R9, PT, PT, R11, R12, R9 ;  /* 0x0000000c0b097210 */ /* 0x008fc80007ffe009 */
[----:B----4-:R-:W-:-:S04]  /*04d0*/  IADD3 R9, PT, PT, R13, R14, R9 ;  /* 0x0000000e0d097210 */ /* 0x010fc80007ffe009 */
[----:B-----5:R-:W-:-:S07]  /*04e0*/  IADD3 R2, PT, PT, R15, R16, R9 ;  /* 0x000000100f027210 */ /* 0x020fce0007ffe009 */
.L_x_3:
        /* <DEDUP_REMOVED lines=10> */
[----:B------:R-:W3:Y:S01]  /*0590*/  LDG.E R12, desc[UR6][R4.64+0xc] ;  /* 0x00000c06040c7981 */ /* 0x000ee2000c1e1900 */
[----:B------:R-:W-:Y:S01]  /*05a0*/  VIADD R8, R8, 0x4 ;  /* 0x0000000408087836 */ /* 0x000fe20000000000 */
[----:B--2---:R-:W-:-:S04]  /*05b0*/  IADD3 R2, PT, PT, R11, R9, R2 ;  /* 0x000000090b027210 */ /* 0x004fc80007ffe002 */
[----:B---3--:R-:W-:-:S07]  /*05c0*/  IADD3 R2, PT, PT, R12, R13, R2 ;  /* 0x0000000d0c027210 */ /* 0x008fce0007ffe002 */
.L_x_4:
[----:B------:R-:W-:Y:S05]  /*05d0*/  @!P1 BRA `(.L_x_2) ;  /* 0x0000000000309947 */ /* 0x000fea0003800000 */
[----:B------:R-:W1:Y:S01]  /*05e0*/  LDC.64 R4, c[0x0][0x388] ;  /* 0x0000e200ff047b82 */ /* 0x000e620000000a00 */
[----:B------:R-:W-:Y:S02]  /*05f0*/  IMAD.MOV R10, RZ, RZ, -R10 ;  /* 0x000000ffff0a7224 */ /* 0x000fe400078e0a0a */
[----:B-1----:R-:W-:-:S07]  /*0600*/  IMAD.WIDE.U32 R8, R8, 0x4, R4 ;  /* 0x0000000408087825 */ /* 0x002fce00078e0004 */
.L_x_5:
[----:B------:R-:W-:Y:S02]  /*0610*/  IMAD.MOV.U32 R5, RZ, RZ, R9 ;  /* 0x000000ffff057224 */ /* 0x000fe400078e0009 */
[----:B------:R-:W-:-:S05]  /*0620*/  IMAD.MOV.U32 R4, RZ, RZ, R8 ;  /* 0x000000ffff047224 */ /* 0x000fca00078e0008 */
[----:B0-----:R-:W2:Y:S01]  /*0630*/  LDG.E R5, desc[UR6][R4.64] ;  /* 0x0000000604057981 */ /* 0x001ea2000c1e1900 */
[----:B------:R-:W-:Y:S01]  /*0640*/  VIADD R10, R10, 0x1 ;  /* 0x000000010a0a7836 */ /* 0x000fe20000000000 */
[----:B------:R-:W-:-:S04]  /*0650*/  IADD3 R8, P1, PT, R8, 0x4, RZ ;  /* 0x0000000408087810 */ /* 0x000fc80007f3e0ff */
[----:B------:R-:W-:Y:S01]  /*0660*/  ISETP.NE.AND P0, PT, R10, RZ, PT ;  /* 0x000000ff0a00720c */ /* 0x000fe20003f05270 */
[----:B------:R-:W-:Y:S02]  /*0670*/  IMAD.X R9, RZ, RZ, R9, P1 ;  /* 0x000000ffff097224 */ /* 0x000fe400008e0609 */
[----:B--2---:R-:W-:-:S10]  /*0680*/  IMAD.IADD R2, R5, 0x1, R2 ;  /* 0x0000000105027824 */ /* 0x004fd400078e0202 */
[----:B------:R-:W-:Y:S05]  /*0690*/  @P0 BRA `(.L_x_5) ;  /* 0xfffffffc00dc0947 */ /* 0x000fea000383ffff */
.L_x_2:
[----:B------:R-:W1:Y:S02]  /*06a0*/  LDC.64 R4, c[0x0][0x380] ;  /* 0x0000e000ff047b82 */ /* 0x000e640000000a00 */
[----:B-1----:R-:W-:-:S06]  /*06b0*/  IMAD.WIDE.U32 R4, R0, 0x4, R4 ;  /* 0x0000000400047825 */ /* 0x002fcc00078e0004 */
[----:B------:R-:W1:Y:S01]  /*06c0*/  LDC R0, c[0x0][0x394] ;  /* 0x0000e500ff007b82 */ /* 0x000e620000000800 */
[----:B0-----:R-:W2:Y:S01]  /*06d0*/  LDG.E R9, desc[UR6][R4.64] ;  /* 0x0000000604097981 */ /* 0x001ea2000c1e1900 */
[----:B-1----:R-:W-:Y:S01]  /*06e0*/  ISETP.NE.AND P0, PT, R0, 0x1, PT ;  /* 0x000000010000780c */ /* 0x002fe20003f05270 */
[----:B--2---:R-:W-:-:S05]  /*06f0*/  IMAD.IADD R9, R9, 0x1, R2 ;  /* 0x0000000109097824 */ /* 0x004fca00078e0202 */
[----:B------:R0:W-:Y:S07]  /*0700*/  STG.E desc[UR6][R4.64], R9 ;  /* 0x0000000904007986 */ /* 0x0001ee000c101906 */
[----:B------:R-:W-:Y:S05]  /*0710*/  @P0 EXIT ;  /* 0x000000000000094d */ /* 0x000fea0003800000 */
[----:B0-----:R-:W0:Y:S01]  /*0720*/  LDC.64 R8, c[0x0][0x388] ;  /* 0x0000e200ff087b82 */ /* 0x001e220000000a00 */
[----:B------:R-:W-:Y:S01]  /*0730*/  VIADD R5, R3, 0xffffffff ;  /* 0xffffffff03057836 */ /* 0x000fe20000000000 */
[----:B------:R-:W-:Y:S01]  /*0740*/  MOV R0, 0x0 ;  /* 0x0000000000007802 */ /* 0x000fe20000000f00 */
[----:B------:R-:W1:Y:S02]  /*0750*/  LDCU.64 UR4, c[0x4][0x8] ;  /* 0x01000100ff0477ac */ /* 0x000e640008000a00 */
[----:B0-----:R-:W-:-:S06]  /*0760*/  IMAD.WIDE.U32 R8, R5, 0x4, R8 ;  /* 0x0000000405087825 */ /* 0x001fcc00078e0008 */
[----:B------:R-:W2:Y:S01]  /*0770*/  LDG.E R8, desc[UR6][R8.64] ;  /* 0x0000000608087981 */ /* 0x000ea2000c1e1900 */
[----:B------:R0:W3:Y:S01]  /*0780*/  LDC.64 R10, c[0x4][R0] ;  /* 0x01000000000a7b82 */ /* 0x0000e20000000a00 */
[----:B-1----:R-:W-:Y:S02]  /*0790*/  IMAD.U32 R4, RZ, RZ, UR4 ;  /* 0x00000004ff047e24 */ /* 0x002fe4000f8e00ff */
[----:B------:R0:W-:Y:S01]  /*07a0*/  STL.64 [R1], R2 ;  /* 0x0000000201007387 */ /* 0x0001e20000100a00 */
[----:B------:R-:W-:-:S03]  /*07b0*/  IMAD.U32 R5, RZ, RZ, UR5 ;  /* 0x00000005ff057e24 */ /* 0x000fc6000f8e00ff */
[----:B--23--:R0:W-:Y:S04]  /*07c0*/  STL [R1+0x8], R8 ;  /* 0x0000080801007387 */ /* 0x00c1e80000100800 */
[----:B------:R-:W-:-:S07]  /*07d0*/  LEPC R20, `(.L_x_6) ;  /* 0x000000001014794e */ /* 0x000fce0000000000 */
[----:B0-----:R-:W-:Y:S05]  /*07e0*/  CALL.ABS.NOINC R10 ;  /* 0x000000000a007343 */ /* 0x001fea0003c00000 */
.L_x_6:
[----:B------:R-:W-:Y:S05]  /*07f0*/  EXIT ;  /* 0x000000000000794d */ /* 0x000fea0003800000 */
.L_x_7:
[----:B------:R-:W-:-:S00]  /*0800*/  BRA `(.L_x_7) ;  /* 0xfffffffc00fc7947 */ /* 0x000fc0000383ffff */
[----:B------:R-:W-:-:S00]  /*0810*/  NOP ;  /* 0x0000000000007918 */ /* 0x000fc00000000000 */
        /* <DEDUP_REMOVED lines=14> */
.L_x_11:


//--------------------- .text._Z23kogge_stone_scan_kernelPiS_S_i --------------------------
	.section	.text._Z23kogge_stone_scan_kernelPiS_S_i,"ax",@progbits
	.align	128
        .global         _Z23kogge_stone_scan_kernelPiS_S_i
        .type           _Z23kogge_stone_scan_kernelPiS_S_i,@function
        .size           _Z23kogge_stone_scan_kernelPiS_S_i,(.L_x_12 - _Z23kogge_stone_scan_kernelPiS_S_i)
        .other          _Z23kogge_stone_scan_kernelPiS_S_i,@"STO_CUDA_ENTRY STV_DEFAULT"
_Z23kogge_stone_scan_kernelPiS_S_i:
.text._Z23kogge_stone_scan_kernelPiS_S_i:
[----:B------:R-:W-:Y:S01]  /*0000*/  LDC R1, c[0x0][0x37c] ;  /* 0x0000df00ff017b82 */ /* 0x000fe20000000800 */
[----:B------:R-:W0:Y:S01]  /*0010*/  S2R R9, SR_CTAID.X ;  /* 0x0000000000097919 */ /* 0x000e220000002500 */
[----:B------:R-:W0:Y:S01]  /*0020*/  LDCU UR6, c[0x0][0x360] ;  /* 0x00006c00ff0677ac */ /* 0x000e220008000800 */
[----:B------:R-:W0:Y:S01]  /*0030*/  S2R R4, SR_TID.X ;  /* 0x0000000000047919 */ /* 0x000e220000002100 */
[----:B------:R-:W1:Y:S01]  /*0040*/  LDCU UR7, c[0x0][0x398] ;  /* 0x00007300ff0777ac */ /* 0x000e620008000800 */
[----:B------:R-:W2:Y:S01]  /*0050*/  LDCU.64 UR8, c[0x0][0x358] ;  /* 0x00006b00ff0877ac */ /* 0x000ea20008000a00 */
[----:B0-----:R-:W-:-:S05]  /*0060*/  IMAD R5, R9, UR6, R4 ;  /* 0x0000000609057c24 */ /* 0x001fca000f8e0204 */
[----:B-1----:R-:W-:-:S13]  /*0070*/  ISETP.GE.U32.AND P0, PT, R5, UR7, PT ;  /* 0x0000000705007c0c */ /* 0x002fda000bf06070 */
[----:B------:R-:W0:Y:S02]  /*0080*/  @!P0 LDC.64 R2, c[0x0][0x380] ;  /* 0x0000e000ff028b82 */ /* 0x000e240000000a00 */
[----:B0-----:R-:W-:-:S06]  /*0090*/  @!P0 IMAD.WIDE.U32 R2, R5, 0x4, R2 ;  /* 0x0000000405028825 */ /* 0x001fcc00078e0002 */
[----:B--2---:R-:W2:Y:S01]  /*00a0*/  @!P0 LDG.E R3, desc[UR8][R2.64] ;  /* 0x0000000802038981 */ /* 0x004ea2000c1e1900 */
[----:B------:R-:W0:Y:S01]  /*00b0*/  S2UR UR5, SR_CgaCtaId ;  /* 0x00000000000579c3 */ /* 0x000e220000008800 */
[----:B------:R-:W-:Y:S01]  /*00c0*/  UMOV UR4, 0x400 ;  /* 0x0000040000047882 */ /* 0x000fe20000000000 */
[----:B------:R-:W-:Y:S02]  /*00d0*/  UISETP.GE.U32.AND UP0, UPT, UR6, 0x2, UPT ;  /* 0x000000020600788c */ /* 0x000fe4000bf06070 */
[----:B0-----:R-:W-:-:S06]  /*00e0*/  ULEA UR4, UR5, UR4, 0x18 ;  /* 0x0000000405047291 */ /* 0x001fcc000f8ec0ff */
[----:B------:R-:W-:-:S05]  /*00f0*/  LEA R0, R4, UR4, 0x2 ;  /* 0x0000000404007c11 */ /* 0x000fca000f8e10ff */
[----:B--2---:R0:W-:Y:S04]  /*0100*/  @!P0 STS [R0], R3 ;  /* 0x0000000300008388 */ /* 0x0041e80000000800 */
[----:B------:R0:W-:Y:S01]  /*0110*/  @P0 STS [R0], RZ ;  /* 0x000000ff00000388 */ /* 0x0001e20000000800 */
[----:B------:R-:W-:Y:S06]  /*0120*/  BAR.SYNC.DEFER_BLOCKING 0x0 ;  /* 0x0000000000007b1d */ /* 0x000fec0000010000 */
[----:B------:R-:W-:Y:S05]  /*0130*/  BRA.U !UP0, `(.L_x_8) ;  /* 0x0000000108407547 */ /* 0x000fea000b800000 */
[----:B------:R-:W1:Y:S01]  /*0140*/  LDCU UR7, c[0x0][0x398] ;  /* 0x00007300ff0777ac */ /* 0x000e620008000800 */
[----:B------:R-:W-:-:S05]  /*0150*/  UMOV UR5, 0x1 ;  /* 0x0000000100057882 */ /* 0x000fca0000000000 */
.L_x_9:
[----:B------:R-:W-:Y:S01]  /*0160*/  ISETP.GE.U32.AND P0, PT, R4, UR5, PT ;  /* 0x0000000504007c0c */ /* 0x000fe2000bf06070 */
[----:B------:R-:W-:-:S03]  /*0170*/  IMAD.MOV.U32 R2, RZ, RZ, RZ ;  /* 0x000000ffff027224 */ /* 0x000fc600078e00ff */
[----:B-1----:R-:W-:-:S13]  /*0180*/  ISETP.GE.U32.OR P0, PT, R5, UR7, !P0 ;  /* 0x0000000705007c0c */ /* 0x002fda000c706470 */
[----:B0-----:R-:W-:Y:S01]  /*0190*/  @!P0 VIADD R3, R4, -UR5 ;  /* 0x8000000504038c36 */ /* 0x001fe20008000000 */
[----:B------:R-:W-:-:S04]  /*01a0*/  USHF.L.U32 UR5, UR5, 0x1, URZ ;  /* 0x0000000105057899 */ /* 0x000fc800080006ff */
[----:B------:R-:W-:Y:S01]  /*01b0*/  @!P0 LEA R3, R3, UR4, 0x2 ;  /* 0x0000000403038c11 */ /* 0x000fe2000f8e10ff */
[----:B------:R-:W-:-:S04]  /*01c0*/  UISETP.GE.U32.AND UP0, UPT, UR5, UR6, UPT ;  /* 0x000000060500728c */ /* 0x000fc8000bf06070 */
[----:B------:R-:W-:Y:S01]  /*01d0*/  @!P0 LDS R2, [R3] ;  /* 0x0000000003028984 */ /* 0x000fe20000000800 */
[----:B------:R-:W-:Y:S06]  /*01e0*/  BAR.SYNC.DEFER_BLOCKING 0x0 ;  /* 0x0000000000007b1d */ /* 0x000fec0000010000 */
[----:B--2---:R-:W0:Y:S02]  /*01f0*/  LDS R7, [R0] ;  /* 0x0000000000077984 */ /* 0x004e240000000800 */
[----:B0-----:R-:W-:-:S05]  /*0200*/  IMAD.IADD R7, R7, 0x1, R2 ;  /* 0x0000000107077824 */ /* 0x001fca00078e0202 */
[----:B------:R2:W-:Y:S01]  /*0210*/  STS [R0], R7 ;  /* 0x0000000700007388 */ /* 0x0005e20000000800 */
[----:B------:R-:W-:Y:S06]  /*0220*/  BAR.SYNC.DEFER_BLOCKING 0x0 ;  /* 0x0000000000007b1d */ /* 0x000fec0000010000 */
[----:B------:R-:W-:Y:S05]  /*0230*/  BRA.U !UP0, `(.L_x_9) ;  /* 0xfffffffd08c87547 */ /* 0x000fea000b83ffff */
.L_x_8:
[----:B------:R-:W-:Y:S01]  /*0240*/  UIADD3 UR4, UPT, UPT, UR6, -0x1, URZ ;  /* 0xffffffff06047890 */ /* 0x000fe2000fffe0ff */
[----:B------:R-:W-:-:S05]  /*0250*/  ISETP.GE.U32.AND P1, PT, R5, UR7, PT ;  /* 0x0000000705007c0c */ /* 0x000fca000bf26070 */
[----:B------:R-:W-:-:S13]  /*0260*/  ISETP.NE.AND P0, PT, R4, UR4, PT ;  /* 0x0000000404007c0c */ /* 0x000fda000bf05270 */
[----:B--2---:R-:W1:Y:S01]  /*0270*/  @!P0 LDS R7, [R0] ;  /* 0x0000000000078984 */ /* 0x004e620000000800 */
[----:B0-----:R-:W0:Y:S02]  /*0280*/  @!P0 LDC.64 R2, c[0x0][0x390] ;  /* 0x0000e400ff028b82 */ /* 0x001e240000000a00 */
[----:B0-----:R-:W-:-:S05]  /*0290*/  @!P0 IMAD.WIDE.U32 R2, R9, 0x4, R2 ;  /* 0x0000000409028825 */ /* 0x001fca00078e0002 */
[----:B-1----:R0:W-:Y:S01]  /*02a0*/  @!P0 STG.E desc[UR8][R2.64], R7 ;  /* 0x0000000702008986 */ /* 0x0021e2000c101908 */
[----:B------:R-:W-:Y:S05]  /*02b0*/  @P1 EXIT ;  /* 0x000000000000194d */ /* 0x000fea0003800000 */
[----:B0-----:R-:W0:Y:S01]  /*02c0*/  LDS R7, [R0] ;  /* 0x0000000000077984 */ /* 0x001e220000000800 */
[----:B------:R-:W1:Y:S02]  /*02d0*/  LDC.64 R2, c[0x0][0x388] ;  /* 0x0000e200ff027b82 */ /* 0x000e640000000a00 */
[----:B-1----:R-:W-:-:S05]  /*02e0*/  IMAD.WIDE.U32 R2, R5, 0x4, R2 ;  /* 0x0000000405027825 */ /* 0x002fca00078e0002 */
[----:B0-----:R-:W-:Y:S01]  /*02f0*/  STG.E desc[UR8][R2.64], R7 ;  /* 0x0000000702007986 */ /* 0x001fe2000c101908 */
[----:B------:R-:W-:Y:S05]  /*0300*/  EXIT ;  /* 0x000000000000794d */ /* 0x000fea0003800000 */
.L_x_10:
        /* <DEDUP_REMOVED lines=15> */
.L_x_12:


//--------------------- .nv.global.init           --------------------------
	.section	.nv.global.init,"aw",@progbits
.nv.global.init:
	.type		$str,@object
	.size		$str,(.L_0 - $str)
$str:
        /*0000*/ 	.byte	0x25, 0x64, 0x2c, 0x20, 0x25, 0x64, 0x20, 0x25, 0x64, 0x20, 0x0a, 0x00
.L_0:


//--------------------- .nv.shared._Z14reduced_blocksPiS_ii --------------------------
	.section	.nv.shared._Z14reduced_blocksPiS_ii,"aw",@nobits
	.sectionflags	@""
	.align	16
	.zero		1024


//--------------------- .nv.shared.reserved.0     --------------------------
	.section	.nv.shared.reserved.0,"aw",@nobits
	.weak		__nv_reservedSMEM_offset_0_alias
	.size		__nv_reservedSMEM_offset_0_alias, 0, 64
	.other		__nv_reservedSMEM_offset_0_alias,@"STO_CUDA_RESERVED_SHARED STV_DEFAULT"
__nv_reservedSMEM_offset_0_alias:
	.zero		0
	.zero		64


//--------------------- .nv.shared._Z23kogge_stone_scan_kernelPiS_S_i --------------------------
	.section	.nv.shared._Z23kogge_stone_scan_kernelPiS_S_i,"aw",@nobits
	.sectionflags	@""
	.align	16
	.zero		1024


//--------------------- .nv.constant0._Z14reduced_blocksPiS_ii --------------------------
	.section	.nv.constant0._Z14reduced_blocksPiS_ii,"a",@progbits
	.sectionflags	@""
	.align	4
.nv.constant0._Z14reduced_blocksPiS_ii:
	.zero		920


//--------------------- .nv.constant0._Z23kogge_stone_scan_kernelPiS_S_i --------------------------
	.section	.nv.constant0._Z23kogge_stone_scan_kernelPiS_S_i,"a",@progbits
	.sectionflags	@""
	.align	4
.nv.constant0._Z23kogge_stone_scan_kernelPiS_S_i:
	.zero		924


//--------------------- SYMBOLS --------------------------

	.type		.nv.reservedSmem.offset0,@object
	.size		.nv.reservedSmem.offset0,0x4
	.type		.nv.reservedSmem.cap,@object
	.size		.nv.reservedSmem.cap,0x4
	.type		vprintf,@function
